	.headerflags	@"EF_CUDA_TEXMODE_UNIFIED EF_CUDA_64BIT_ADDRESS EF_CUDA_ACCELERATORS EF_CUDA_SM90 EF_CUDA_VIRTUAL_SM(EF_CUDA_SM90)"
	.elftype	@"ET_EXEC"


//--------------------- .nv.info                  --------------------------
	.section	.nv.info,"",@"SHT_CUDA_INFO"
	.align	4


	//----- nvinfo : EIATTR_REGCOUNT
	.align		4
        /*0000*/ 	.byte	0x04, 0x2f
        /*0002*/ 	.short	(.L_3 - .L_2)
	.align		4
.L_2:
        /*0004*/ 	.word	index@(triton_poi_fused__native_batch_norm_legit_no_training_12)
        /*0008*/ 	.word	0x00000020


	//----- nvinfo : EIATTR_MIN_STACK_SIZE
	.align		4
.L_3:
        /*000c*/ 	.byte	0x04, 0x12
        /*000e*/ 	.short	(.L_5 - .L_4)
	.align		4
.L_4:
        /*0010*/ 	.word	index@(triton_poi_fused__native_batch_norm_legit_no_training_12)
        /*0014*/ 	.word	0x00000000


	//----- nvinfo : EIATTR_FRAME_SIZE
	.align		4
.L_5:
        /*0018*/ 	.byte	0x04, 0x11
        /*001a*/ 	.short	(.L_7 - .L_6)
	.align		4
.L_6:
        /*001c*/ 	.word	index@(triton_poi_fused__native_batch_norm_legit_no_training_12)
        /*0020*/ 	.word	0x00000000


	//----- nvinfo : EIATTR_MIN_STACK_SIZE
	.align		4
.L_7:
        /*0024*/ 	.byte	0x04, 0x12
        /*0026*/ 	.short	(.L_9 - .L_8)
	.align		4
.L_8:
        /*0028*/ 	.word	index@(triton_poi_fused__native_batch_norm_legit_no_training_12)
        /*002c*/ 	.word	0x00000000
.L_9:


//--------------------- .nv.info.triton_poi_fused__native_batch_norm_legit_no_training_12 --------------------------
	.section	.nv.info.triton_poi_fused__native_batch_norm_legit_no_training_12,"",@"SHT_CUDA_INFO"
	.sectionflags	@""
	.align	4


	//----- nvinfo : EIATTR_CUDA_API_VERSION
	.align		4
        /*0000*/ 	.byte	0x04, 0x37
        /*0002*/ 	.short	(.L_11 - .L_10)
.L_10:
        /*0004*/ 	.word	0x0000007c


	//----- nvinfo : EIATTR_KPARAM_INFO
	.align		4
.L_11:
        /*0008*/ 	.byte	0x04, 0x17
        /*000a*/ 	.short	(.L_13 - .L_12)
.L_12:
        /*000c*/ 	.word	0x00000000
        /*0010*/ 	.short	0x0006
        /*0012*/ 	.short	0x0030
        /*0014*/ 	.byte	0x00, 0xf0, 0x11, 0x00


	//----- nvinfo : EIATTR_KPARAM_INFO
	.align		4
.L_13:
        /*0018*/ 	.byte	0x04, 0x17
        /*001a*/ 	.short	(.L_15 - .L_14)
.L_14:
        /*001c*/ 	.word	0x00000000
        /*0020*/ 	.short	0x0005
        /*0022*/ 	.short	0x0028
        /*0024*/ 	.byte	0x00, 0xf4, 0x21, 0x00


	//----- nvinfo : EIATTR_KPARAM_INFO
	.align		4
.L_15:
        /*0028*/ 	.byte	0x04, 0x17
        /*002a*/ 	.short	(.L_17 - .L_16)
.L_16:
        /*002c*/ 	.word	0x00000000
        /*0030*/ 	.short	0x0004
        /*0032*/ 	.short	0x0020
        /*0034*/ 	.byte	0x00, 0xf4, 0x21, 0x00


	//----- nvinfo : EIATTR_KPARAM_INFO
	.align		4
.L_17:
        /*0038*/ 	.byte	0x04, 0x17
        /*003a*/ 	.short	(.L_19 - .L_18)
.L_18:
        /*003c*/ 	.word	0x00000000
        /*0040*/ 	.short	0x0003
        /*0042*/ 	.short	0x0018
        /*0044*/ 	.byte	0x00, 0xf4, 0x21, 0x00


	//----- nvinfo : EIATTR_KPARAM_INFO
	.align		4
.L_19:
        /*0048*/ 	.byte	0x04, 0x17
        /*004a*/ 	.short	(.L_21 - .L_20)
.L_20:
        /*004c*/ 	.word	0x00000000
        /*0050*/ 	.short	0x0002
        /*0052*/ 	.short	0x0010
        /*0054*/ 	.byte	0x00, 0xf4, 0x21, 0x00


	//----- nvinfo : EIATTR_KPARAM_INFO
	.align		4
.L_21:
        /*0058*/ 	.byte	0x04, 0x17
        /*005a*/ 	.short	(.L_23 - .L_22)
.L_22:
        /*005c*/ 	.word	0x00000000
        /*0060*/ 	.short	0x0001
        /*0062*/ 	.short	0x0008
        /*0064*/ 	.byte	0x00, 0xf4, 0x21, 0x00


	//----- nvinfo : EIATTR_KPARAM_INFO
	.align		4
.L_23:
        /*0068*/ 	.byte	0x04, 0x17
        /*006a*/ 	.short	(.L_25 - .L_24)
.L_24:
        /*006c*/ 	.word	0x00000000
        /*0070*/ 	.short	0x0000
        /*0072*/ 	.short	0x0000
        /*0074*/ 	.byte	0x00, 0xf4, 0x21, 0x00


	//----- nvinfo : EIATTR_SPARSE_MMA_MASK
	.align		4
.L_25:
        /*0078*/ 	.byte	0x03, 0x50
        /*007a*/ 	.short	0x0000


	//----- nvinfo : EIATTR_MAXREG_COUNT
	.align		4
        /*007c*/ 	.byte	0x03, 0x1b
        /*007e*/ 	.short	0x00ff


	//----- nvinfo : EIATTR_EXIT_INSTR_OFFSETS
	.align		4
        /*0080*/ 	.byte	0x04, 0x1c
        /*0082*/ 	.short	(.L_27 - .L_26)


	//   ....[0]....
.L_26:
        /*0084*/ 	.word	0x000005d0


	//   ....[1]....
        /*0088*/ 	.word	0x000005f0


	//----- nvinfo : EIATTR_REQNTID
	.align		4
.L_27:
        /*008c*/ 	.byte	0x04, 0x10
        /*008e*/ 	.short	(.L_29 - .L_28)
.L_28:
        /*0090*/ 	.word	0x00000080
        /*0094*/ 	.word	0x00000001
        /*0098*/ 	.word	0x00000001


	//----- nvinfo : EIATTR_CBANK_PARAM_SIZE
	.align		4
.L_29:
        /*009c*/ 	.byte	0x03, 0x19
        /*009e*/ 	.short	0x0034


	//----- nvinfo : EIATTR_PARAM_CBANK
	.align		4
        /*00a0*/ 	.byte	0x04, 0x0a
        /*00a2*/ 	.short	(.L_31 - .L_30)
	.align		4
.L_30:
        /*00a4*/ 	.word	index@(.nv.constant0.triton_poi_fused__native_batch_norm_legit_no_training_12)
        /*00a8*/ 	.short	0x0210
        /*00aa*/ 	.short	0x0034


	//----- nvinfo : EIATTR_SW_WAR
	.align		4
.L_31:
        /*00ac*/ 	.byte	0x04, 0x36
        /*00ae*/ 	.short	(.L_33 - .L_32)
.L_32:
        /*00b0*/ 	.word	0x00000008
.L_33:


//--------------------- .nv.callgraph             --------------------------
	.section	.nv.callgraph,"",@"SHT_CUDA_CALLGRAPH"
	.align	4
	.sectionentsize	8
	.align		4
        /*0000*/ 	.word	0x00000000
	.align		4
        /*0004*/ 	.word	0xffffffff
	.align		4
        /*0008*/ 	.word	0x00000000
	.align		4
        /*000c*/ 	.word	0xfffffffe
	.align		4
        /*0010*/ 	.word	0x00000000
	.align		4
        /*0014*/ 	.word	0xfffffffd
	.align		4
        /*0018*/ 	.word	0x00000000
	.align		4
        /*001c*/ 	.word	0xfffffffc


//--------------------- .nv.constant4             --------------------------
	.section	.nv.constant4,"a",@progbits
	.align	8
	.align		8
.nv.constant4:
        /*0000*/ 	.dword	_$_str
	.align		8
        /*0008*/ 	.dword	_$_str_$_2


//--------------------- .text.triton_poi_fused__native_batch_norm_legit_no_training_12 --------------------------
	.section	.text.triton_poi_fused__native_batch_norm_legit_no_training_12,"ax",@progbits
	.align	128
        .global         triton_poi_fused__native_batch_norm_legit_no_training_12
        .type           triton_poi_fused__native_batch_norm_legit_no_training_12,@function
        .size           triton_poi_fused__native_batch_norm_legit_no_training_12,(.L_x_1 - triton_poi_fused__native_batch_norm_legit_no_training_12)
        .other          triton_poi_fused__native_batch_norm_legit_no_training_12,@"STO_CUDA_ENTRY STV_DEFAULT"
triton_poi_fused__native_batch_norm_legit_no_training_12:
.text.triton_poi_fused__native_batch_norm_legit_no_training_12:
[----:B------:R-:W0:Y:S01]  /*0000*/  LDC R1, c[0x0][0x28] ;  /* 0x00000a00ff017b82 */ /* 0x000e220000000800 */
[----:B------:R-:W1:Y:S01]  /*0010*/  S2R R0, SR_TID.X ;  /* 0x0000000000007919 */ /* 0x000e620000002100 */
[----:B------:R-:W-:-:S06]  /*0020*/  HFMA2.MMA R2, -RZ, RZ, 0, 0 ;  /* 0x00000000ff027435 */ /* 0x000fcc00000001ff */
[----:B------:R-:W2:Y:S01]  /*0030*/  LDC.64 R10, c[0x0][0x220] ;  /* 0x00008800ff0a7b82 */ /* 0x000ea20000000a00 */
[----:B------:R-:W-:Y:S01]  /*0040*/  CS2R R20, SRZ ;  /* 0x0000000000147805 */ /* 0x000fe2000001ff00 */
[----:B------:R-:W3:Y:S01]  /*0050*/  S2R R3, SR_CTAID.X ;  /* 0x0000000000037919 */ /* 0x000ee20000002500 */
[----:B------:R-:W-:Y:S01]  /*0060*/  CS2R R22, SRZ ;  /* 0x0000000000167805 */ /* 0x000fe2000001ff00 */
[----:B------:R-:W-:-:S04]  /*0070*/  ULDC.64 UR4, c[0x0][0x208] ;  /* 0x0000820000047ab9 */ /* 0x000fc80000000a00 */
[----:B------:R-:W4:Y:S08]  /*0080*/  LDC.64 R26, c[0x0][0x210] ;  /* 0x00008400ff1a7b82 */ /* 0x000f300000000a00 */
[----:B------:R-:W5:Y:S08]  /*0090*/  LDC.64 R28, c[0x0][0x218] ;  /* 0x00008600ff1c7b82 */ /* 0x000f700000000a00 */
[----:B------:R-:W5:Y:S01]  /*00a0*/  LDC.64 R12, c[0x0][0x230] ;  /* 0x00008c00ff0c7b82 */ /* 0x000f620000000a00 */
[----:B-1----:R-:W-:-:S07]  /*00b0*/  SHF.L.U32 R0, R0, 0x2, RZ ;  /* 0x0000000200007819 */ /* 0x002fce00000006ff */
[----:B------:R-:W1:Y:S01]  /*00c0*/  LDC.64 R24, c[0x0][0x228] ;  /* 0x00008a00ff187b82 */ /* 0x000e620000000a00 */
[----:B------:R-:W-:-:S04]  /*00d0*/  LOP3.LUT R0, R0, 0x1fc, RZ, 0xc0, !PT ;  /* 0x000001fc00007812 */ /* 0x000fc800078ec0ff */
[----:B---3--:R-:W-:-:S04]  /*00e0*/  LEA R3, R3, R0, 0x9 ;  /* 0x0000000003037211 */ /* 0x008fc800078e48ff */
[C---:B------:R-:W-:Y:S01]  /*00f0*/  ISETP.GE.AND P0, PT, R3.reuse, 0xe400, PT ;  /* 0x0000e4000300780c */ /* 0x040fe20003f06270 */
[----:B------:R-:W-:-:S05]  /*0100*/  IMAD.HI R0, R3, -0x7047dc11, R2 ;  /* 0x8fb823ef03007827 */ /* 0x000fca00078e0202 */
[----:B------:R-:W-:-:S04]  /*0110*/  SHF.R.U32.HI R5, RZ, 0x1f, R0 ;  /* 0x0000001fff057819 */ /* 0x000fc80000011600 */
[----:B------:R-:W-:-:S05]  /*0120*/  LEA.HI.SX32 R5, R0, R5, 0x19 ;  /* 0x0000000500057211 */ /* 0x000fca00078fcaff */
[----:B------:R-:W-:-:S04]  /*0130*/  IMAD R0, R5, -0xe4, R3 ;  /* 0xffffff1c05007824 */ /* 0x000fc800078e0203 */
[----:B--2---:R-:W-:-:S05]  /*0140*/  IMAD.WIDE R10, R0, 0x4, R10 ;  /* 0x00000004000a7825 */ /* 0x004fca00078e020a */
[----:B------:R2:W3:Y:S01]  /*0150*/  @!P0 LDG.E.EL.128 R20, desc[UR4][R10.64] ;  /* 0x000000040a148981 */ /* 0x0004e2000c2e1d00 */
[----:B------:R-:W-:Y:S02]  /*0160*/  CS2R R4, SRZ ;  /* 0x0000000000047805 */ /* 0x000fe4000001ff00 */
[----:B------:R-:W-:Y:S02]  /*0170*/  CS2R R6, SRZ ;  /* 0x0000000000067805 */ /* 0x000fe4000001ff00 */
[----:B------:R-:W-:Y:S01]  /*0180*/  CS2R R8, SRZ ;  /* 0x0000000000087805 */ /* 0x000fe2000001ff00 */
[----:B----4-:R-:W-:-:S04]  /*0190*/  IMAD.WIDE R26, R3, 0x4, R26 ;  /* 0x00000004031a7825 */ /* 0x010fc800078e021a */
[----:B-----5:R-:W-:Y:S01]  /*01a0*/  IMAD.WIDE R28, R0, 0x4, R28 ;  /* 0x00000004001c7825 */ /* 0x020fe200078e021c */
[----:B------:R-:W4:Y:S01]  /*01b0*/  @!P0 LDG.E.128 R4, desc[UR4][R26.64] ;  /* 0x000000041a048981 */ /* 0x000f22000c1e1d00 */
[----:B--2---:R-:W-:-:S06]  /*01c0*/  CS2R R10, SRZ ;  /* 0x00000000000a7805 */ /* 0x004fcc000001ff00 */
[----:B------:R2:W4:Y:S01]  /*01d0*/  @!P0 LDG.E.EL.128 R8, desc[UR4][R28.64] ;  /* 0x000000041c088981 */ /* 0x000522000c2e1d00 */
[----:B------:R-:W-:Y:S02]  /*01e0*/  CS2R R14, SRZ ;  /* 0x00000000000e7805 */ /* 0x000fe4000001ff00 */
[----:B------:R-:W-:Y:S02]  /*01f0*/  CS2R R16, SRZ ;  /* 0x0000000000107805 */ /* 0x000fe4000001ff00 */
[----:B------:R-:W-:Y:S01]  /*0200*/  CS2R R18, SRZ ;  /* 0x0000000000127805 */ /* 0x000fe2000001ff00 */
[----:B-1----:R-:W-:-:S04]  /*0210*/  IMAD.WIDE R24, R0, 0x4, R24 ;  /* 0x0000000400187825 */ /* 0x002fc800078e0218 */
[----:B0-2---:R-:W-:Y:S01]  /*0220*/  IMAD.WIDE R28, R0, 0x4, R12 ;  /* 0x00000004001c7825 */ /* 0x005fe200078e020c */
[----:B------:R-:W-:-:S04]  /*0230*/  CS2R R12, SRZ ;  /* 0x00000000000c7805 */ /* 0x000fc8000001ff00 */
[----:B------:R0:W2:Y:S04]  /*0240*/  @!P0 LDG.E.EL.128 R16, desc[UR4][R28.64] ;  /* 0x000000041c108981 */ /* 0x0000a8000c2e1d00 */
[----:B------:R1:W2:Y:S01]  /*0250*/  @!P0 LDG.E.EL.128 R12, desc[UR4][R24.64] ;  /* 0x00000004180c8981 */ /* 0x0002a2000c2e1d00 */
[----:B---3--:R-:W-:Y:S01]  /*0260*/  FADD R20, R20, 9.9999997473787516356e-06 ;  /* 0x3727c5ac14147421 */ /* 0x008fe20000000000 */
[----:B------:R-:W-:-:S05]  /*0270*/  FADD R21, R21, 9.9999997473787516356e-06 ;  /* 0x3727c5ac15157421 */ /* 0x000fca0000000000 */
[----:B------:R-:W3:Y:S01]  /*0280*/  MUFU.SQRT R20, R20 ;  /* 0x0000001400147308 */ /* 0x000ee20000002000 */
[----:B------:R-:W-:Y:S01]  /*0290*/  FADD R0, R22, 9.9999997473787516356e-06 ;  /* 0x3727c5ac16007421 */ /* 0x000fe20000000000 */
[----:B------:R-:W-:-:S06]  /*02a0*/  FADD R23, R23, 9.9999997473787516356e-06 ;  /* 0x3727c5ac17177421 */ /* 0x000fcc0000000000 */
[----:B------:R-:W5:Y:S01]  /*02b0*/  MUFU.SQRT R26, R21 ;  /* 0x00000015001a7308 */ /* 0x000f620000002000 */
[----:B---3--:R-:W-:-:S07]  /*02c0*/  FSETP.GT.AND P6, PT, R20, 8.50705917302346158658e+37, PT ;  /* 0x7e8000001400780b */ /* 0x008fce0003fc4000 */
[----:B------:R-:W3:Y:S08]  /*02d0*/  MUFU.SQRT R27, R0 ;  /* 0x00000000001b7308 */ /* 0x000ef00000002000 */
[----:B0-----:R-:W0:Y:S01]  /*02e0*/  MUFU.SQRT R28, R23 ;  /* 0x00000017001c7308 */ /* 0x001e220000002000 */
[----:B-----5:R-:W-:Y:S02]  /*02f0*/  FSETP.GT.AND P2, PT, R26, 8.50705917302346158658e+37, PT ;  /* 0x7e8000001a00780b */ /* 0x020fe40003f44000 */
[----:B------:R-:W-:-:S02]  /*0300*/  MOV R22, 0x3e800000 ;  /* 0x3e80000000167802 */ /* 0x000fc40000000f00 */
[C---:B------:R-:W-:Y:S01]  /*0310*/  FSETP.GEU.AND P1, PT, R20.reuse, 1.175494350822287508e-38, PT ;  /* 0x008000001400780b */ /* 0x040fe20003f2e000 */
[----:B------:R-:W-:Y:S01]  /*0320*/  @P6 FMUL R20, R20, 0.25 ;  /* 0x3e80000014146820 */ /* 0x000fe20000400000 */
[----:B------:R-:W-:Y:S02]  /*0330*/  FSEL R2, R22, 1, P6 ;  /* 0x3f80000016027808 */ /* 0x000fe40003000000 */
[----:B---3--:R-:W-:Y:S02]  /*0340*/  FSETP.GT.AND P4, PT, R27, 8.50705917302346158658e+37, PT ;  /* 0x7e8000001b00780b */ /* 0x008fe40003f84000 */
[----:B------:R-:W-:Y:S02]  /*0350*/  FSETP.GEU.AND P3, PT, R26, 1.175494350822287508e-38, PT ;  /* 0x008000001a00780b */ /* 0x000fe40003f6e000 */
[----:B0-----:R-:W-:Y:S01]  /*0360*/  FSETP.GT.AND P6, PT, R28, 8.50705917302346158658e+37, PT ;  /* 0x7e8000001c00780b */ /* 0x001fe20003fc4000 */
[----:B------:R-:W-:Y:S01]  /*0370*/  @P2 FMUL R26, R26, 0.25 ;  /* 0x3e8000001a1a2820 */ /* 0x000fe20000400000 */
[----:B------:R-:W-:-:S02]  /*0380*/  FSEL R0, R22, 1, P2 ;  /* 0x3f80000016007808 */ /* 0x000fc40001000000 */
[----:B------:R-:W-:Y:S02]  /*0390*/  FSETP.GEU.AND P5, PT, R27, 1.175494350822287508e-38, PT ;  /* 0x008000001b00780b */ /* 0x000fe40003fae000 */
[----:B------:R-:W-:-:S03]  /*03a0*/  FSETP.GEU.AND P2, PT, R28, 1.175494350822287508e-38, PT ;  /* 0x008000001c00780b */ /* 0x000fc60003f4e000 */
[----:B------:R-:W-:Y:S01]  /*03b0*/  @P4 FMUL R27, R27, 0.25 ;  /* 0x3e8000001b1b4820 */ /* 0x000fe20000400000 */
[----:B------:R-:W-:Y:S01]  /*03c0*/  @!P1 FMUL R20, R20, 16777216 ;  /* 0x4b80000014149820 */ /* 0x000fe20000400000 */
[----:B------:R-:W-:Y:S02]  /*03d0*/  @!P3 FMUL R26, R26, 16777216 ;  /* 0x4b8000001a1ab820 */ /* 0x000fe40000400000 */
[----:B------:R-:W-:Y:S01]  /*03e0*/  @P6 FMUL R28, R28, 0.25 ;  /* 0x3e8000001c1c6820 */ /* 0x000fe20000400000 */
[----:B------:R0:W3:Y:S03]  /*03f0*/  MUFU.RCP R23, R20 ;  /* 0x0000001400177308 */ /* 0x0000e60000001000 */
[----:B------:R-:W-:Y:S02]  /*0400*/  @!P5 FMUL R27, R27, 16777216 ;  /* 0x4b8000001b1bd820 */ /* 0x000fe40000400000 */
[----:B------:R-:W-:Y:S01]  /*0410*/  @!P2 FMUL R28, R28, 16777216 ;  /* 0x4b8000001c1ca820 */ /* 0x000fe20000400000 */
[----:B----4-:R-:W-:-:S02]  /*0420*/  FADD R7, -R11, R7 ;  /* 0x000000070b077221 */ /* 0x010fc40000000100 */
[----:B-1----:R-:W1:Y:S01]  /*0430*/  MUFU.RCP R25, R26 ;  /* 0x0000001a00197308 */ /* 0x002e620000001000 */
[----:B0-----:R-:W0:Y:S01]  /*0440*/  LDC.64 R20, c[0x0][0x238] ;  /* 0x00008e00ff147b82 */ /* 0x001e220000000a00 */
[----:B------:R-:W-:Y:S01]  /*0450*/  FADD R5, -R9, R5 ;  /* 0x0000000509057221 */ /* 0x000fe20000000100 */
[----:B------:R-:W-:-:S05]  /*0460*/  FSEL R9, R22, 1, P4 ;  /* 0x3f80000016097808 */ /* 0x000fca0002000000 */
[----:B------:R-:W4:Y:S01]  /*0470*/  MUFU.RCP R24, R27 ;  /* 0x0000001b00187308 */ /* 0x000f220000001000 */
[----:B------:R-:W-:-:S07]  /*0480*/  FSEL R22, R22, 1, P6 ;  /* 0x3f80000016167808 */ /* 0x000fce0003000000 */
[----:B------:R-:W5:Y:S01]  /*0490*/  MUFU.RCP R11, R28 ;  /* 0x0000001c000b7308 */ /* 0x000f620000001000 */
[----:B------:R-:W-:Y:S01]  /*04a0*/  @!P1 FMUL R2, R2, 16777216 ;  /* 0x4b80000002029820 */ /* 0x000fe20000400000 */
[----:B------:R-:W-:Y:S01]  /*04b0*/  @!P3 FMUL R0, R0, 16777216 ;  /* 0x4b8000000000b820 */ /* 0x000fe20000400000 */
[----:B------:R-:W-:Y:S01]  /*04c0*/  @!P5 FMUL R9, R9, 16777216 ;  /* 0x4b8000000909d820 */ /* 0x000fe20000400000 */
[----:B------:R-:W-:Y:S01]  /*04d0*/  @!P2 FMUL R22, R22, 16777216 ;  /* 0x4b8000001616a820 */ /* 0x000fe20000400000 */
[----:B------:R-:W-:Y:S01]  /*04e0*/  FADD R6, -R10, R6 ;  /* 0x000000060a067221 */ /* 0x000fe20000000100 */
[----:B------:R-:W-:Y:S01]  /*04f0*/  FADD R4, -R8, R4 ;  /* 0x0000000408047221 */ /* 0x000fe20000000100 */
[----:B---3--:R-:W-:Y:S01]  /*0500*/  FMUL R23, R23, R2 ;  /* 0x0000000217177220 */ /* 0x008fe20000400000 */
[----:B-1----:R-:W-:Y:S01]  /*0510*/  FMUL R0, R25, R0 ;  /* 0x0000000019007220 */ /* 0x002fe20000400000 */
[----:B----4-:R-:W-:Y:S02]  /*0520*/  FMUL R9, R24, R9 ;  /* 0x0000000918097220 */ /* 0x010fe40000400000 */
[----:B------:R-:W-:Y:S01]  /*0530*/  FMUL R23, R4, R23 ;  /* 0x0000001704177220 */ /* 0x000fe20000400000 */
[----:B-----5:R-:W-:Y:S01]  /*0540*/  FMUL R22, R11, R22 ;  /* 0x000000160b167220 */ /* 0x020fe20000400000 */
[----:B------:R-:W-:Y:S01]  /*0550*/  FMUL R0, R5, R0 ;  /* 0x0000000005007220 */ /* 0x000fe20000400000 */
[----:B------:R-:W-:-:S02]  /*0560*/  FMUL R9, R6, R9 ;  /* 0x0000000906097220 */ /* 0x000fc40000400000 */
[----:B------:R-:W-:Y:S01]  /*0570*/  FMUL R22, R7, R22 ;  /* 0x0000001607167220 */ /* 0x000fe20000400000 */
[----:B--2---:R-:W-:Y:S01]  /*0580*/  FFMA R12, R23, R12, R16 ;  /* 0x0000000c170c7223 */ /* 0x004fe20000000010 */
[----:B------:R-:W-:Y:S01]  /*0590*/  FFMA R13, R0, R13, R17 ;  /* 0x0000000d000d7223 */ /* 0x000fe20000000011 */
[----:B------:R-:W-:Y:S01]  /*05a0*/  FFMA R14, R9, R14, R18 ;  /* 0x0000000e090e7223 */ /* 0x000fe20000000012 */
[----:B------:R-:W-:Y:S01]  /*05b0*/  FFMA R15, R22, R15, R19 ;  /* 0x0000000f160f7223 */ /* 0x000fe20000000013 */
[----:B0-----:R-:W-:Y:S01]  /*05c0*/  IMAD.WIDE R20, R3, 0x4, R20 ;  /* 0x0000000403147825 */ /* 0x001fe200078e0214 */
[----:B------:R-:W-:Y:S06]  /*05d0*/  @P0 EXIT ;  /* 0x000000000000094d */ /* 0x000fec0003800000 */
[----:B------:R-:W-:Y:S01]  /*05e0*/  STG.E.128 desc[UR4][R20.64], R12 ;  /* 0x0000000c14007986 */ /* 0x000fe2000c101d04 */
[----:B------:R-:W-:Y:S05]  /*05f0*/  EXIT ;  /* 0x000000000000794d */ /* 0x000fea0003800000 */
.L_x_0:
[----:B------:R-:W-:-:S00]  /*0600*/  BRA `(.L_x_0) ;  /* 0xfffffffc00fc7947 */ /* 0x000fc0000383ffff */
[----:B------:R-:W-:-:S00]  /*0610*/  NOP ;  /* 0x0000000000007918 */ /* 0x000fc00000000000 */
        /* <DEDUP_REMOVED lines=14> */
.L_x_1:


//--------------------- .nv.global.init           --------------------------
	.section	.nv.global.init,"aw",@progbits
.nv.global.init:
	.type		_$_str,@object
	.size		_$_str,(_$_str_$_2 - _$_str)
_$_str:
        /*0000*/ 	.byte	0x5f, 0x5f, 0x43, 0x55, 0x44, 0x41, 0x5f, 0x46, 0x54, 0x5a, 0x00
	.type		_$_str_$_2,@object
	.size		_$_str_$_2,(.L_1 - _$_str_$_2)
_$_str_$_2:
        /*000b*/ 	.byte	0x5f, 0x5f, 0x43, 0x55, 0x44, 0x41, 0x5f, 0x50, 0x52, 0x45, 0x43, 0x5f, 0x53, 0x51, 0x52, 0x54
        /*001b*/ 	.byte	0x00
.L_1:


//--------------------- .nv.constant0.triton_poi_fused__native_batch_norm_legit_no_training_12 --------------------------
	.section	.nv.constant0.triton_poi_fused__native_batch_norm_legit_no_training_12,"a",@progbits
	.sectionflags	@""
	.align	4
.nv.constant0.triton_poi_fused__native_batch_norm_legit_no_training_12:
	.zero		580
